	.headerflags	@"EF_CUDA_TEXMODE_UNIFIED EF_CUDA_64BIT_ADDRESS EF_CUDA_ACCELERATORS EF_CUDA_SM90 EF_CUDA_VIRTUAL_SM(EF_CUDA_SM90)"
	.elftype	@"ET_EXEC"


//--------------------- .nv.info                  --------------------------
	.section	.nv.info,"",@"SHT_CUDA_INFO"
	.align	4


	//----- nvinfo : EIATTR_REGCOUNT
	.align		4
        /*0000*/ 	.byte	0x04, 0x2f
        /*0002*/ 	.short	(.L_3 - .L_2)
	.align		4
.L_2:
        /*0004*/ 	.word	index@(triton_poi_fused__native_batch_norm_legit_no_training_11)
        /*0008*/ 	.word	0x00000020


	//----- nvinfo : EIATTR_MIN_STACK_SIZE
	.align		4
.L_3:
        /*000c*/ 	.byte	0x04, 0x12
        /*000e*/ 	.short	(.L_5 - .L_4)
	.align		4
.L_4:
        /*0010*/ 	.word	index@(triton_poi_fused__native_batch_norm_legit_no_training_11)
        /*0014*/ 	.word	0x00000000


	//----- nvinfo : EIATTR_FRAME_SIZE
	.align		4
.L_5:
        /*0018*/ 	.byte	0x04, 0x11
        /*001a*/ 	.short	(.L_7 - .L_6)
	.align		4
.L_6:
        /*001c*/ 	.word	index@(triton_poi_fused__native_batch_norm_legit_no_training_11)
        /*0020*/ 	.word	0x00000000


	//----- nvinfo : EIATTR_MIN_STACK_SIZE
	.align		4
.L_7:
        /*0024*/ 	.byte	0x04, 0x12
        /*0026*/ 	.short	(.L_9 - .L_8)
	.align		4
.L_8:
        /*0028*/ 	.word	index@(triton_poi_fused__native_batch_norm_legit_no_training_11)
        /*002c*/ 	.word	0x00000000
.L_9:


//--------------------- .nv.info.triton_poi_fused__native_batch_norm_legit_no_training_11 --------------------------
	.section	.nv.info.triton_poi_fused__native_batch_norm_legit_no_training_11,"",@"SHT_CUDA_INFO"
	.sectionflags	@""
	.align	4


	//----- nvinfo : EIATTR_CUDA_API_VERSION
	.align		4
        /*0000*/ 	.byte	0x04, 0x37
        /*0002*/ 	.short	(.L_11 - .L_10)
.L_10:
        /*0004*/ 	.word	0x0000007c


	//----- nvinfo : EIATTR_KPARAM_INFO
	.align		4
.L_11:
        /*0008*/ 	.byte	0x04, 0x17
        /*000a*/ 	.short	(.L_13 - .L_12)
.L_12:
        /*000c*/ 	.word	0x00000000
        /*0010*/ 	.short	0x0006
        /*0012*/ 	.short	0x0030
        /*0014*/ 	.byte	0x00, 0xf0, 0x11, 0x00


	//----- nvinfo : EIATTR_KPARAM_INFO
	.align		4
.L_13:
        /*0018*/ 	.byte	0x04, 0x17
        /*001a*/ 	.short	(.L_15 - .L_14)
.L_14:
        /*001c*/ 	.word	0x00000000
        /*0020*/ 	.short	0x0005
        /*0022*/ 	.short	0x0028
        /*0024*/ 	.byte	0x00, 0xf4, 0x21, 0x00


	//----- nvinfo : EIATTR_KPARAM_INFO
	.align		4
.L_15:
        /*0028*/ 	.byte	0x04, 0x17
        /*002a*/ 	.short	(.L_17 - .L_16)
.L_16:
        /*002c*/ 	.word	0x00000000
        /*0030*/ 	.short	0x0004
        /*0032*/ 	.short	0x0020
        /*0034*/ 	.byte	0x00, 0xf4, 0x21, 0x00


	//----- nvinfo : EIATTR_KPARAM_INFO
	.align		4
.L_17:
        /*0038*/ 	.byte	0x04, 0x17
        /*003a*/ 	.short	(.L_19 - .L_18)
.L_18:
        /*003c*/ 	.word	0x00000000
        /*0040*/ 	.short	0x0003
        /*0042*/ 	.short	0x0018
        /*0044*/ 	.byte	0x00, 0xf4, 0x21, 0x00


	//----- nvinfo : EIATTR_KPARAM_INFO
	.align		4
.L_19:
        /*0048*/ 	.byte	0x04, 0x17
        /*004a*/ 	.short	(.L_21 - .L_20)
.L_20:
        /*004c*/ 	.word	0x00000000
        /*0050*/ 	.short	0x0002
        /*0052*/ 	.short	0x0010
        /*0054*/ 	.byte	0x00, 0xf4, 0x21, 0x00


	//----- nvinfo : EIATTR_KPARAM_INFO
	.align		4
.L_21:
        /*0058*/ 	.byte	0x04, 0x17
        /*005a*/ 	.short	(.L_23 - .L_22)
.L_22:
        /*005c*/ 	.word	0x00000000
        /*0060*/ 	.short	0x0001
        /*0062*/ 	.short	0x0008
        /*0064*/ 	.byte	0x00, 0xf4, 0x21, 0x00


	//----- nvinfo : EIATTR_KPARAM_INFO
	.align		4
.L_23:
        /*0068*/ 	.byte	0x04, 0x17
        /*006a*/ 	.short	(.L_25 - .L_24)
.L_24:
        /*006c*/ 	.word	0x00000000
        /*0070*/ 	.short	0x0000
        /*0072*/ 	.short	0x0000
        /*0074*/ 	.byte	0x00, 0xf4, 0x21, 0x00


	//----- nvinfo : EIATTR_SPARSE_MMA_MASK
	.align		4
.L_25:
        /*0078*/ 	.byte	0x03, 0x50
        /*007a*/ 	.short	0x0000


	//----- nvinfo : EIATTR_MAXREG_COUNT
	.align		4
        /*007c*/ 	.byte	0x03, 0x1b
        /*007e*/ 	.short	0x00ff


	//----- nvinfo : EIATTR_EXIT_INSTR_OFFSETS
	.align		4
        /*0080*/ 	.byte	0x04, 0x1c
        /*0082*/ 	.short	(.L_27 - .L_26)


	//   ....[0]....
.L_26:
        /*0084*/ 	.word	0x000005c0


	//----- nvinfo : EIATTR_REQNTID
	.align		4
.L_27:
        /*0088*/ 	.byte	0x04, 0x10
        /*008a*/ 	.short	(.L_29 - .L_28)
.L_28:
        /*008c*/ 	.word	0x00000080
        /*0090*/ 	.word	0x00000001
        /*0094*/ 	.word	0x00000001


	//----- nvinfo : EIATTR_CBANK_PARAM_SIZE
	.align		4
.L_29:
        /*0098*/ 	.byte	0x03, 0x19
        /*009a*/ 	.short	0x0034


	//----- nvinfo : EIATTR_PARAM_CBANK
	.align		4
        /*009c*/ 	.byte	0x04, 0x0a
        /*009e*/ 	.short	(.L_31 - .L_30)
	.align		4
.L_30:
        /*00a0*/ 	.word	index@(.nv.constant0.triton_poi_fused__native_batch_norm_legit_no_training_11)
        /*00a4*/ 	.short	0x0210
        /*00a6*/ 	.short	0x0034


	//----- nvinfo : EIATTR_SW_WAR
	.align		4
.L_31:
        /*00a8*/ 	.byte	0x04, 0x36
        /*00aa*/ 	.short	(.L_33 - .L_32)
.L_32:
        /*00ac*/ 	.word	0x00000008
.L_33:


//--------------------- .nv.callgraph             --------------------------
	.section	.nv.callgraph,"",@"SHT_CUDA_CALLGRAPH"
	.align	4
	.sectionentsize	8
	.align		4
        /*0000*/ 	.word	0x00000000
	.align		4
        /*0004*/ 	.word	0xffffffff
	.align		4
        /*0008*/ 	.word	0x00000000
	.align		4
        /*000c*/ 	.word	0xfffffffe
	.align		4
        /*0010*/ 	.word	0x00000000
	.align		4
        /*0014*/ 	.word	0xfffffffd
	.align		4
        /*0018*/ 	.word	0x00000000
	.align		4
        /*001c*/ 	.word	0xfffffffc


//--------------------- .nv.constant4             --------------------------
	.section	.nv.constant4,"a",@progbits
	.align	8
	.align		8
.nv.constant4:
        /*0000*/ 	.dword	_$_str
	.align		8
        /*0008*/ 	.dword	_$_str_$_2


//--------------------- .text.triton_poi_fused__native_batch_norm_legit_no_training_11 --------------------------
	.section	.text.triton_poi_fused__native_batch_norm_legit_no_training_11,"ax",@progbits
	.align	128
        .global         triton_poi_fused__native_batch_norm_legit_no_training_11
        .type           triton_poi_fused__native_batch_norm_legit_no_training_11,@function
        .size           triton_poi_fused__native_batch_norm_legit_no_training_11,(.L_x_1 - triton_poi_fused__native_batch_norm_legit_no_training_11)
        .other          triton_poi_fused__native_batch_norm_legit_no_training_11,@"STO_CUDA_ENTRY STV_DEFAULT"
triton_poi_fused__native_batch_norm_legit_no_training_11:
.text.triton_poi_fused__native_batch_norm_legit_no_training_11:
[----:B------:R-:W-:Y:S01]  /*0000*/  LDC R1, c[0x0][0x28] ;  /* 0x00000a00ff017b82 */ /* 0x000fe20000000800 */
[----:B------:R-:W1:Y:S07]  /*0010*/  S2R R0, SR_TID.X ;  /* 0x0000000000007919 */ /* 0x000e6e0000002100 */
[----:B------:R-:W2:Y:S01]  /*0020*/  LDC.64 R4, c[0x0][0x220] ;  /* 0x00008800ff047b82 */ /* 0x000ea20000000a00 */
[----:B------:R-:W-:Y:S01]  /*0030*/  ULDC.64 UR4, c[0x0][0x208] ;  /* 0x0000820000047ab9 */ /* 0x000fe20000000a00 */
[----:B------:R-:W3:Y:S06]  /*0040*/  S2R R17, SR_CTAID.X ;  /* 0x0000000000117919 */ /* 0x000eec0000002500 */
[----:B------:R-:W4:Y:S08]  /*0050*/  LDC.64 R28, c[0x0][0x218] ;  /* 0x00008600ff1c7b82 */ /* 0x000f300000000a00 */
[----:B------:R-:W5:Y:S08]  /*0060*/  LDC.64 R24, c[0x0][0x210] ;  /* 0x00008400ff187b82 */ /* 0x000f700000000a00 */
[----:B------:R-:W4:Y:S01]  /*0070*/  LDC.64 R14, c[0x0][0x228] ;  /* 0x00008a00ff0e7b82 */ /* 0x000f220000000a00 */
[----:B-1----:R-:W-:-:S07]  /*0080*/  SHF.L.U32 R0, R0, 0x2, RZ ;  /* 0x0000000200007819 */ /* 0x002fce00000006ff */
[----:B------:R-:W1:Y:S01]  /*0090*/  LDC.64 R12, c[0x0][0x230] ;  /* 0x00008c00ff0c7b82 */ /* 0x000e620000000a00 */
[----:B---3--:R-:W-:Y:S02]  /*00a0*/  SHF.R.S32.HI R2, RZ, 0x15, R17 ;  /* 0x00000015ff027819 */ /* 0x008fe40000011411 */
[----:B------:R-:W-:Y:S02]  /*00b0*/  LOP3.LUT R0, R0, 0x1fc, RZ, 0xc0, !PT ;  /* 0x000001fc00007812 */ /* 0x000fe400078ec0ff */
[----:B------:R-:W-:Y:S02]  /*00c0*/  SGXT R2, R2, 0x1 ;  /* 0x000000010202781a */ /* 0x000fe40000000200 */
[----:B------:R-:W-:-:S04]  /*00d0*/  LEA R17, R17, R0, 0xa ;  /* 0x0000000011117211 */ /* 0x000fc800078e50ff */
[----:B------:R-:W-:-:S04]  /*00e0*/  LEA.HI R2, R2, R17, RZ, 0xc ;  /* 0x0000001102027211 */ /* 0x000fc800078f60ff */
[----:B------:R-:W-:Y:S02]  /*00f0*/  SHF.R.S32.HI R3, RZ, 0xc, R2 ;  /* 0x0000000cff037819 */ /* 0x000fe40000011402 */
[----:B------:R-:W-:Y:S02]  /*0100*/  IADD3 R2, R2, 0x200, RZ ;  /* 0x0000020002027810 */ /* 0x000fe40007ffe0ff */
[----:B------:R-:W-:Y:S02]  /*0110*/  LEA.HI R0, R3, R3, RZ, 0x3 ;  /* 0x0000000303007211 */ /* 0x000fe400078f18ff */
[----:B------:R-:W-:Y:S02]  /*0120*/  SHF.R.S32.HI R2, RZ, 0xc, R2 ;  /* 0x0000000cff027819 */ /* 0x000fe40000011402 */
[----:B------:R-:W-:Y:S02]  /*0130*/  LOP3.LUT R0, R0, 0xfffffff8, RZ, 0xc0, !PT ;  /* 0xfffffff800007812 */ /* 0x000fe400078ec0ff */
[----:B------:R-:W-:-:S02]  /*0140*/  LEA.HI R6, R2, R2, RZ, 0x3 ;  /* 0x0000000202067211 */ /* 0x000fc400078f18ff */
[----:B------:R-:W-:Y:S02]  /*0150*/  IADD3 R3, R3, -R0, RZ ;  /* 0x8000000003037210 */ /* 0x000fe40007ffe0ff */
[----:B------:R-:W-:-:S03]  /*0160*/  LOP3.LUT R21, R6, 0xfffffff8, RZ, 0xc0, !PT ;  /* 0xfffffff806157812 */ /* 0x000fc600078ec0ff */
[----:B--2---:R-:W-:Y:S01]  /*0170*/  IMAD.WIDE R6, R3, 0x4, R4 ;  /* 0x0000000403067825 */ /* 0x004fe200078e0204 */
[----:B------:R-:W-:-:S04]  /*0180*/  IADD3 R21, R2, -R21, RZ ;  /* 0x8000001502157210 */ /* 0x000fc80007ffe0ff */
[----:B------:R-:W2:Y:S01]  /*0190*/  LDG.E.EL R20, desc[UR4][R6.64] ;  /* 0x0000000406147981 */ /* 0x000ea2000c2e1900 */
[----:B------:R-:W-:-:S05]  /*01a0*/  IMAD.WIDE R4, R21, 0x4, R4 ;  /* 0x0000000415047825 */ /* 0x000fca00078e0204 */
[----:B------:R-:W3:Y:S01]  /*01b0*/  LDG.E.EL R19, desc[UR4][R4.64] ;  /* 0x0000000404137981 */ /* 0x000ee2000c2e1900 */
[----:B----4-:R-:W-:-:S04]  /*01c0*/  IMAD.WIDE R26, R3, 0x4, R28 ;  /* 0x00000004031a7825 */ /* 0x010fc800078e021c */
[----:B-----5:R-:W-:Y:S01]  /*01d0*/  IMAD.WIDE R24, R17, 0x4, R24 ;  /* 0x0000000411187825 */ /* 0x020fe200078e0218 */
[----:B------:R-:W4:Y:S03]  /*01e0*/  LDG.E.EL R16, desc[UR4][R26.64] ;  /* 0x000000041a107981 */ /* 0x000f26000c2e1900 */
[----:B------:R-:W-:Y:S01]  /*01f0*/  IMAD.WIDE R28, R21, 0x4, R28 ;  /* 0x00000004151c7825 */ /* 0x000fe200078e021c */
[----:B------:R-:W4:Y:S03]  /*0200*/  LDG.E.128 R8, desc[UR4][R24.64] ;  /* 0x0000000418087981 */ /* 0x000f26000c1e1d00 */
[C---:B0-----:R-:W-:Y:S01]  /*0210*/  IMAD.WIDE R22, R3.reuse, 0x4, R14 ;  /* 0x0000000403167825 */ /* 0x041fe200078e020e */
[----:B------:R-:W5:Y:S04]  /*0220*/  LDG.E.EL R0, desc[UR4][R28.64] ;  /* 0x000000041c007981 */ /* 0x000f68000c2e1900 */
[----:B------:R-:W5:Y:S01]  /*0230*/  LDG.E.128 R4, desc[UR4][R24.64+0x800] ;  /* 0x0008000418047981 */ /* 0x000f62000c1e1d00 */
[----:B-1----:R-:W-:-:S03]  /*0240*/  IMAD.WIDE R2, R3, 0x4, R12 ;  /* 0x0000000403027825 */ /* 0x002fc600078e020c */
[----:B------:R-:W4:Y:S01]  /*0250*/  LDG.E.EL R18, desc[UR4][R22.64] ;  /* 0x0000000416127981 */ /* 0x000f22000c2e1900 */
[----:B------:R-:W-:-:S03]  /*0260*/  IMAD.WIDE R14, R21, 0x4, R14 ;  /* 0x00000004150e7825 */ /* 0x000fc600078e020e */
[----:B------:R-:W4:Y:S01]  /*0270*/  LDG.E.EL R3, desc[UR4][R2.64] ;  /* 0x0000000402037981 */ /* 0x000f22000c2e1900 */
[----:B------:R-:W-:-:S03]  /*0280*/  IMAD.WIDE R12, R21, 0x4, R12 ;  /* 0x00000004150c7825 */ /* 0x000fc600078e020c */
[----:B------:R-:W4:Y:S04]  /*0290*/  LDG.E.EL R14, desc[UR4][R14.64] ;  /* 0x000000040e0e7981 */ /* 0x000f28000c2e1900 */
[----:B------:R0:W4:Y:S02]  /*02a0*/  LDG.E.EL R21, desc[UR4][R12.64] ;  /* 0x000000040c157981 */ /* 0x000124000c2e1900 */
[----:B0-----:R-:W0:Y:S02]  /*02b0*/  LDC.64 R12, c[0x0][0x238] ;  /* 0x00008e00ff0c7b82 */ /* 0x001e240000000a00 */
[----:B0-----:R-:W-:-:S04]  /*02c0*/  IMAD.WIDE R12, R17, 0x4, R12 ;  /* 0x00000004110c7825 */ /* 0x001fc800078e020c */
[----:B--2---:R-:W-:-:S04]  /*02d0*/  FADD R20, R20, 9.9999997473787516356e-06 ;  /* 0x3727c5ac14147421 */ /* 0x004fc80000000000 */
[----:B------:R-:W0:Y:S01]  /*02e0*/  MUFU.SQRT R26, R20 ;  /* 0x00000014001a7308 */ /* 0x000e220000002000 */
[----:B---3--:R-:W-:-:S07]  /*02f0*/  FADD R19, R19, 9.9999997473787516356e-06 ;  /* 0x3727c5ac13137421 */ /* 0x008fce0000000000 */
[----:B------:R-:W1:Y:S01]  /*0300*/  MUFU.SQRT R24, R19 ;  /* 0x0000001300187308 */ /* 0x000e620000002000 */
[C---:B0-----:R-:W-:Y:S02]  /*0310*/  FSETP.GT.AND P0, PT, R26.reuse, 8.50705917302346158658e+37, PT ;  /* 0x7e8000001a00780b */ /* 0x041fe40003f04000 */
[----:B------:R-:W-:Y:S02]  /*0320*/  FSETP.GEU.AND P2, PT, R26, 1.175494350822287508e-38, PT ;  /* 0x008000001a00780b */ /* 0x000fe40003f4e000 */
[C---:B-1----:R-:W-:Y:S02]  /*0330*/  FSETP.GT.AND P1, PT, R24.reuse, 8.50705917302346158658e+37, PT ;  /* 0x7e8000001800780b */ /* 0x042fe40003f24000 */
[----:B------:R-:W-:-:S07]  /*0340*/  FSETP.GEU.AND P3, PT, R24, 1.175494350822287508e-38, PT ;  /* 0x008000001800780b */ /* 0x000fce0003f6e000 */
[----:B------:R-:W-:Y:S01]  /*0350*/  @P0 FMUL R26, R26, 0.25 ;  /* 0x3e8000001a1a0820 */ /* 0x000fe20000400000 */
[----:B------:R-:W-:-:S03]  /*0360*/  HFMA2.MMA R19, -RZ, RZ, 1.625, 0 ;  /* 0x3e800000ff137435 */ /* 0x000fc600000001ff */
[----:B------:R-:W-:Y:S01]  /*0370*/  @!P2 FMUL R26, R26, 16777216 ;  /* 0x4b8000001a1aa820 */ /* 0x000fe20000400000 */
[----:B------:R-:W-:-:S05]  /*0380*/  @P1 FMUL R24, R24, 0.25 ;  /* 0x3e80000018181820 */ /* 0x000fca0000400000 */
[----:B------:R-:W0:Y:S01]  /*0390*/  MUFU.RCP R26, R26 ;  /* 0x0000001a001a7308 */ /* 0x000e220000001000 */
[----:B------:R-:W-:Y:S01]  /*03a0*/  @!P3 FMUL R24, R24, 16777216 ;  /* 0x4b8000001818b820 */ /* 0x000fe20000400000 */
[----:B------:R-:W-:-:S06]  /*03b0*/  FSEL R15, R19, 1, P0 ;  /* 0x3f800000130f7808 */ /* 0x000fcc0000000000 */
[----:B------:R-:W1:Y:S01]  /*03c0*/  MUFU.RCP R2, R24 ;  /* 0x0000001800027308 */ /* 0x000e620000001000 */
[----:B------:R-:W-:Y:S01]  /*03d0*/  @!P2 FMUL R15, R15, 16777216 ;  /* 0x4b8000000f0fa820 */ /* 0x000fe20000400000 */
[----:B------:R-:W-:Y:S01]  /*03e0*/  FSEL R19, R19, 1, P1 ;  /* 0x3f80000013137808 */ /* 0x000fe20000800000 */
[--C-:B----4-:R-:W-:Y:S01]  /*03f0*/  FADD R8, R8, -R16.reuse ;  /* 0x8000001008087221 */ /* 0x110fe20000000000 */
[--C-:B------:R-:W-:Y:S01]  /*0400*/  FADD R11, R11, -R16.reuse ;  /* 0x800000100b0b7221 */ /* 0x100fe20000000000 */
[----:B0-----:R-:W-:Y:S01]  /*0410*/  FMUL R20, R26, R15 ;  /* 0x0000000f1a147220 */ /* 0x001fe20000400000 */
[--C-:B------:R-:W-:Y:S01]  /*0420*/  FADD R15, R9, -R16.reuse ;  /* 0x80000010090f7221 */ /* 0x100fe20000000000 */
[----:B------:R-:W-:Y:S01]  /*0430*/  FADD R9, R10, -R16 ;  /* 0x800000100a097221 */ /* 0x000fe20000000000 */
[----:B------:R-:W-:Y:S01]  /*0440*/  @!P3 FMUL R19, R19, 16777216 ;  /* 0x4b8000001313b820 */ /* 0x000fe20000400000 */
[-C--:B------:R-:W-:Y:S01]  /*0450*/  FMUL R8, R8, R20.reuse ;  /* 0x0000001408087220 */ /* 0x080fe20000400000 */
[-C--:B------:R-:W-:Y:S01]  /*0460*/  FMUL R10, R15, R20.reuse ;  /* 0x000000140f0a7220 */ /* 0x080fe20000400000 */
[-C--:B------:R-:W-:Y:S01]  /*0470*/  FMUL R16, R9, R20.reuse ;  /* 0x0000001409107220 */ /* 0x080fe20000400000 */
[----:B------:R-:W-:Y:S01]  /*0480*/  FMUL R20, R11, R20 ;  /* 0x000000140b147220 */ /* 0x000fe20000400000 */
[--C-:B-----5:R-:W-:Y:S01]  /*0490*/  FADD R9, R5, -R0.reuse ;  /* 0x8000000005097221 */ /* 0x120fe20000000000 */
[----:B-1----:R-:W-:Y:S01]  /*04a0*/  FMUL R2, R2, R19 ;  /* 0x0000001302027220 */ /* 0x002fe20000400000 */
[--C-:B------:R-:W-:Y:S01]  /*04b0*/  FADD R11, R4, -R0.reuse ;  /* 0x80000000040b7221 */ /* 0x100fe20000000000 */
[--C-:B------:R-:W-:Y:S01]  /*04c0*/  FADD R5, R6, -R0.reuse ;  /* 0x8000000006057221 */ /* 0x100fe20000000000 */
[----:B------:R-:W-:Y:S01]  /*04d0*/  FADD R7, R7, -R0 ;  /* 0x8000000007077221 */ /* 0x000fe20000000000 */
[-C--:B------:R-:W-:Y:S01]  /*04e0*/  FMUL R0, R9, R2.reuse ;  /* 0x0000000209007220 */ /* 0x080fe20000400000 */
[-C--:B------:R-:W-:Y:S01]  /*04f0*/  FMUL R11, R11, R2.reuse ;  /* 0x000000020b0b7220 */ /* 0x080fe20000400000 */
[-C--:B------:R-:W-:Y:S01]  /*0500*/  FMUL R22, R5, R2.reuse ;  /* 0x0000000205167220 */ /* 0x080fe20000400000 */
[----:B------:R-:W-:Y:S01]  /*0510*/  FMUL R2, R7, R2 ;  /* 0x0000000207027220 */ /* 0x000fe20000400000 */
[C-C-:B------:R-:W-:Y:S01]  /*0520*/  FFMA R4, R18.reuse, R8, R3.reuse ;  /* 0x0000000812047223 */ /* 0x140fe20000000003 */
[----:B------:R-:W-:Y:S01]  /*0530*/  FFMA R5, R18, R10, R3 ;  /* 0x0000000a12057223 */ /* 0x000fe20000000003 */
[----:B------:R-:W-:Y:S01]  /*0540*/  FFMA R8, R14, R11, R21 ;  /* 0x0000000b0e087223 */ /* 0x000fe20000000015 */
[C-C-:B------:R-:W-:Y:S01]  /*0550*/  FFMA R6, R18.reuse, R16, R3.reuse ;  /* 0x0000001012067223 */ /* 0x140fe20000000003 */
[----:B------:R-:W-:Y:S01]  /*0560*/  FFMA R7, R18, R20, R3 ;  /* 0x0000001412077223 */ /* 0x000fe20000000003 */
[C-C-:B------:R-:W-:Y:S01]  /*0570*/  FFMA R9, R14.reuse, R0, R21.reuse ;  /* 0x000000000e097223 */ /* 0x140fe20000000015 */
[C-C-:B------:R-:W-:Y:S01]  /*0580*/  FFMA R10, R14.reuse, R22, R21.reuse ;  /* 0x000000160e0a7223 */ /* 0x140fe20000000015 */
[----:B------:R-:W-:-:S02]  /*0590*/  FFMA R11, R14, R2, R21 ;  /* 0x000000020e0b7223 */ /* 0x000fc40000000015 */
[----:B------:R-:W-:Y:S04]  /*05a0*/  STG.E.128 desc[UR4][R12.64], R4 ;  /* 0x000000040c007986 */ /* 0x000fe8000c101d04 */
[----:B------:R-:W-:Y:S01]  /*05b0*/  STG.E.128 desc[UR4][R12.64+0x800], R8 ;  /* 0x000800080c007986 */ /* 0x000fe2000c101d04 */
[----:B------:R-:W-:Y:S05]  /*05c0*/  EXIT ;  /* 0x000000000000794d */ /* 0x000fea0003800000 */
.L_x_0:
[----:B------:R-:W-:-:S00]  /*05d0*/  BRA `(.L_x_0) ;  /* 0xfffffffc00fc7947 */ /* 0x000fc0000383ffff */
[----:B------:R-:W-:-:S00]  /*05e0*/  NOP ;  /* 0x0000000000007918 */ /* 0x000fc00000000000 */
        /* <DEDUP_REMOVED lines=9> */
.L_x_1:


//--------------------- .nv.global.init           --------------------------
	.section	.nv.global.init,"aw",@progbits
.nv.global.init:
	.type		_$_str,@object
	.size		_$_str,(_$_str_$_2 - _$_str)
_$_str:
        /*0000*/ 	.byte	0x5f, 0x5f, 0x43, 0x55, 0x44, 0x41, 0x5f, 0x46, 0x54, 0x5a, 0x00
	.type		_$_str_$_2,@object
	.size		_$_str_$_2,(.L_1 - _$_str_$_2)
_$_str_$_2:
        /*000b*/ 	.byte	0x5f, 0x5f, 0x43, 0x55, 0x44, 0x41, 0x5f, 0x50, 0x52, 0x45, 0x43, 0x5f, 0x53, 0x51, 0x52, 0x54
        /*001b*/ 	.byte	0x00
.L_1:


//--------------------- .nv.constant0.triton_poi_fused__native_batch_norm_legit_no_training_11 --------------------------
	.section	.nv.constant0.triton_poi_fused__native_batch_norm_legit_no_training_11,"a",@progbits
	.sectionflags	@""
	.align	4
.nv.constant0.triton_poi_fused__native_batch_norm_legit_no_training_11:
	.zero		580
